//
// Generated by NVIDIA NVVM Compiler
//
// Compiler Build ID: CL-36424714
// Cuda compilation tools, release 13.0, V13.0.88
// Based on NVVM 20.0.0
//

.version 9.0
.target sm_100
.address_size 64

	// .globl	_Z7mem_latPjS_PfS0_

.visible .entry _Z7mem_latPjS_PfS0_(
	.param .u64 .ptr .align 1 _Z7mem_latPjS_PfS0__param_0,
	.param .u64 .ptr .align 1 _Z7mem_latPjS_PfS0__param_1,
	.param .u64 .ptr .align 1 _Z7mem_latPjS_PfS0__param_2,
	.param .u64 .ptr .align 1 _Z7mem_latPjS_PfS0__param_3
)
{
	.reg .pred 	%p<4>;
	.reg .b32 	%r<22>;
	.reg .b32 	%f<21>;
	.reg .b64 	%rd<27>;

	ld.param.u64 	%rd7, [_Z7mem_latPjS_PfS0__param_0];
	ld.param.u64 	%rd8, [_Z7mem_latPjS_PfS0__param_1];
	ld.param.u64 	%rd9, [_Z7mem_latPjS_PfS0__param_2];
	ld.param.u64 	%rd10, [_Z7mem_latPjS_PfS0__param_3];
	mov.u32 	%r1, %tid.x;
	// begin inline asm
	bar.sync 0;
	// end inline asm
	// begin inline asm
	mov.u32 %r12, %clock;
	// end inline asm
	xor.b32  	%r13, %r1, 6291455;
	shr.u32 	%r14, %r13, 5;
	add.s32 	%r3, %r14, 1;
	and.b32  	%r15, %r13, 96;
	setp.eq.s32 	%p1, %r15, 96;
	mov.f32 	%f20, 0f00000000;
	mov.u32 	%r20, %r1;
	@%p1 bra 	$L__BB0_3;
	mul.wide.u32 	%rd11, %r1, 4;
	add.s64 	%rd25, %rd9, %rd11;
	and.b32  	%r16, %r3, 3;
	neg.s32 	%r18, %r16;
	mov.f32 	%f20, 0f00000000;
	mov.u32 	%r20, %r1;
$L__BB0_2:
	.pragma "nounroll";
	// begin inline asm
	{	
.reg .f32 data;
	ld.global.cv.f32 data, [%rd25];
	add.f32 %f20, data, %f20;
	}
	// end inline asm
	// begin inline asm
	bar.sync 0;
	// end inline asm
	add.s32 	%r20, %r20, 32;
	add.s64 	%rd25, %rd25, 128;
	add.s32 	%r18, %r18, 1;
	setp.ne.s32 	%p2, %r18, 0;
	@%p2 bra 	$L__BB0_2;
$L__BB0_3:
	mul.wide.u32 	%rd13, %r20, 4;
	add.s64 	%rd26, %rd9, %rd13;
$L__BB0_4:
	// begin inline asm
	{	
.reg .f32 data;
	ld.global.cv.f32 data, [%rd26];
	add.f32 %f20, data, %f20;
	}
	// end inline asm
	// begin inline asm
	bar.sync 0;
	// end inline asm
	add.s64 	%rd15, %rd26, 128;
	// begin inline asm
	{	
.reg .f32 data;
	ld.global.cv.f32 data, [%rd15];
	add.f32 %f20, data, %f20;
	}
	// end inline asm
	// begin inline asm
	bar.sync 0;
	// end inline asm
	add.s64 	%rd16, %rd26, 256;
	// begin inline asm
	{	
.reg .f32 data;
	ld.global.cv.f32 data, [%rd16];
	add.f32 %f20, data, %f20;
	}
	// end inline asm
	// begin inline asm
	bar.sync 0;
	// end inline asm
	add.s64 	%rd17, %rd26, 384;
	// begin inline asm
	{	
.reg .f32 data;
	ld.global.cv.f32 data, [%rd17];
	add.f32 %f20, data, %f20;
	}
	// end inline asm
	// begin inline asm
	bar.sync 0;
	// end inline asm
	add.s32 	%r11, %r20, 128;
	add.s64 	%rd26, %rd26, 512;
	setp.lt.u32 	%p3, %r20, 6291328;
	mov.u32 	%r20, %r11;
	@%p3 bra 	$L__BB0_4;
	cvta.to.global.u64 	%rd18, %rd7;
	cvta.to.global.u64 	%rd19, %rd8;
	cvta.to.global.u64 	%rd20, %rd10;
	// begin inline asm
	mov.u32 %r17, %clock;
	// end inline asm
	mul.wide.u32 	%rd21, %r1, 4;
	add.s64 	%rd22, %rd18, %rd21;
	st.global.u32 	[%rd22], %r12;
	add.s64 	%rd23, %rd19, %rd21;
	st.global.u32 	[%rd23], %r17;
	add.s64 	%rd24, %rd20, %rd21;
	st.global.f32 	[%rd24], %f20;
	ret;

}


// ===== COMPILED SASS (sm_100) =====

	.target	sm_100

	.elftype	@"ET_EXEC"


//--------------------- .note.nv.tkinfo           --------------------------
	.section	.note.nv.tkinfo,"",@"SHT_NOTE"
	.sectionflags	@"SHF_NOTE_NV_TKINFO"
	.tkinfo
        /*0018*/ 	.word	0x00000002
        /*0030*/ 	.string	""
        /*0030*/ 	.string	"ptxas"
        /*0030*/ 	.string	"Cuda compilation tools, release 13.0, V13.0.88"
        /*0030*/ 	.string	"Build cuda_13.0.r13.0/compiler.36424714_0"
        /*0030*/ 	.string	"-arch sm_100 -m 64 "



//--------------------- .note.nv.cuinfo           --------------------------
	.section	.note.nv.cuinfo,"",@"SHT_NOTE"
	.sectionflags	@"SHF_NOTE_NV_CUINFO"
        /*0018*/ 	.short	0x0002
        /*001a*/ 	.short	0x0064
        /*001c*/ 	.short	0x0082
	.zero		2


//--------------------- .nv.info                  --------------------------
	.section	.nv.info,"",@"SHT_CUDA_INFO"
	.align	4


	//----- nvinfo : EIATTR_REGCOUNT
	.align		4
        /*0000*/ 	.byte	0x04, 0x2f
        /*0002*/ 	.short	(.L_1 - .L_0)
	.align		4
.L_0:
        /*0004*/ 	.word	index@(_Z7mem_latPjS_PfS0_)
        /*0008*/ 	.word	0x00000010


	//----- nvinfo : EIATTR_FRAME_SIZE
	.align		4
.L_1:
        /*000c*/ 	.byte	0x04, 0x11
        /*000e*/ 	.short	(.L_3 - .L_2)
	.align		4
.L_2:
        /*0010*/ 	.word	index@(_Z7mem_latPjS_PfS0_)
        /*0014*/ 	.word	0x00000000


	//----- nvinfo : EIATTR_MIN_STACK_SIZE
	.align		4
.L_3:
        /*0018*/ 	.byte	0x04, 0x12
        /*001a*/ 	.short	(.L_5 - .L_4)
	.align		4
.L_4:
        /*001c*/ 	.word	index@(_Z7mem_latPjS_PfS0_)
        /*0020*/ 	.word	0x00000000
.L_5:


//--------------------- .nv.compat                --------------------------
	.section	.nv.compat,"",@"SHT_CUDA_COMPAT_INFO"
	.align	4
        /*0000*/ 	.byte	0x02, 0x09, 0x00, 0x00, 0x02, 0x02, 0x01, 0x00, 0x02, 0x05, 0x05, 0x00, 0x03, 0x07, 0x01, 0x01
        /*0010*/ 	.byte	0x02, 0x03, 0x00, 0x00, 0x02, 0x06, 0x01, 0x00, 0x04, 0x0b, 0x08, 0x00, 0x09, 0x00, 0x00, 0x00
        /*0020*/ 	.byte	0x00, 0x00, 0x00, 0x00


//--------------------- .nv.info._Z7mem_latPjS_PfS0_ --------------------------
	.section	.nv.info._Z7mem_latPjS_PfS0_,"",@"SHT_CUDA_INFO"
	.sectionflags	@""
	.align	4


	//----- nvinfo : EIATTR_CUDA_API_VERSION
	.align		4
        /*0000*/ 	.byte	0x04, 0x37
        /*0002*/ 	.short	(.L_7 - .L_6)
.L_6:
        /*0004*/ 	.word	0x00000082


	//----- nvinfo : EIATTR_KPARAM_INFO
	.align		4
.L_7:
        /*0008*/ 	.byte	0x04, 0x17
        /*000a*/ 	.short	(.L_9 - .L_8)
.L_8:
        /*000c*/ 	.word	0x00000000
        /*0010*/ 	.short	0x0003
        /*0012*/ 	.short	0x0018
        /*0014*/ 	.byte	0x00, 0xf5, 0x21, 0x00


	//----- nvinfo : EIATTR_KPARAM_INFO
	.align		4
.L_9:
        /*0018*/ 	.byte	0x04, 0x17
        /*001a*/ 	.short	(.L_11 - .L_10)
.L_10:
        /*001c*/ 	.word	0x00000000
        /*0020*/ 	.short	0x0002
        /*0022*/ 	.short	0x0010
        /*0024*/ 	.byte	0x00, 0xf5, 0x21, 0x00


	//----- nvinfo : EIATTR_KPARAM_INFO
	.align		4
.L_11:
        /*0028*/ 	.byte	0x04, 0x17
        /*002a*/ 	.short	(.L_13 - .L_12)
.L_12:
        /*002c*/ 	.word	0x00000000
        /*0030*/ 	.short	0x0001
        /*0032*/ 	.short	0x0008
        /*0034*/ 	.byte	0x00, 0xf5, 0x21, 0x00


	//----- nvinfo : EIATTR_KPARAM_INFO
	.align		4
.L_13:
        /*0038*/ 	.byte	0x04, 0x17
        /*003a*/ 	.short	(.L_15 - .L_14)
.L_14:
        /*003c*/ 	.word	0x00000000
        /*0040*/ 	.short	0x0000
        /*0042*/ 	.short	0x0000
        /*0044*/ 	.byte	0x00, 0xf5, 0x21, 0x00


	//----- nvinfo : EIATTR_SPARSE_MMA_MASK
	.align		4
.L_15:
        /*0048*/ 	.byte	0x03, 0x50
        /*004a*/ 	.short	0x0000


	//----- nvinfo : EIATTR_MAXREG_COUNT
	.align		4
        /*004c*/ 	.byte	0x03, 0x1b
        /*004e*/ 	.short	0x00ff


	//----- nvinfo : EIATTR_NUM_BARRIERS
	.align		4
        /*0050*/ 	.byte	0x02, 0x4c
        /*0052*/ 	.byte	0x01
	.zero		1


	//----- nvinfo : EIATTR_MERCURY_ISA_VERSION
	.align		4
        /*0054*/ 	.byte	0x03, 0x5f
        /*0056*/ 	.short	0x0101


	//----- nvinfo : EIATTR_VRC_CTA_INIT_COUNT
	.align		4
        /*0058*/ 	.byte	0x02, 0x4a
	.zero		1
	.zero		1


	//----- nvinfo : EIATTR_EXIT_INSTR_OFFSETS
	.align		4
        /*005c*/ 	.byte	0x04, 0x1c
        /*005e*/ 	.short	(.L_17 - .L_16)


	//   ....[0]....
.L_16:
        /*0060*/ 	.word	0x00000400


	//----- nvinfo : EIATTR_CRS_STACK_SIZE
	.align		4
.L_17:
        /*0064*/ 	.byte	0x04, 0x1e
        /*0066*/ 	.short	(.L_19 - .L_18)
.L_18:
        /*0068*/ 	.word	0x00000000


	//----- nvinfo : EIATTR_CBANK_PARAM_SIZE
	.align		4
.L_19:
        /*006c*/ 	.byte	0x03, 0x19
        /*006e*/ 	.short	0x0020


	//----- nvinfo : EIATTR_PARAM_CBANK
	.align		4
        /*0070*/ 	.byte	0x04, 0x0a
        /*0072*/ 	.short	(.L_21 - .L_20)
	.align		4
.L_20:
        /*0074*/ 	.word	index@(.nv.constant0._Z7mem_latPjS_PfS0_)
        /*0078*/ 	.short	0x0380
        /*007a*/ 	.short	0x0020


	//----- nvinfo : EIATTR_SW_WAR
	.align		4
.L_21:
        /*007c*/ 	.byte	0x04, 0x36
        /*007e*/ 	.short	(.L_23 - .L_22)
.L_22:
        /*0080*/ 	.word	0x00000008
.L_23:


//--------------------- .nv.callgraph             --------------------------
	.section	.nv.callgraph,"",@"SHT_CUDA_CALLGRAPH"
	.align	4
	.sectionentsize	8
	.align		4
        /*0000*/ 	.word	0x00000000
	.align		4
        /*0004*/ 	.word	0xffffffff
	.align		4
        /*0008*/ 	.word	0x00000000
	.align		4
        /*000c*/ 	.word	0xfffffffe
	.align		4
        /*0010*/ 	.word	0x00000000
	.align		4
        /*0014*/ 	.word	0xfffffffd
	.align		4
        /*0018*/ 	.word	0x00000000
	.align		4
        /*001c*/ 	.word	0xfffffffc


//--------------------- .text._Z7mem_latPjS_PfS0_ --------------------------
	.section	.text._Z7mem_latPjS_PfS0_,"ax",@progbits
	.align	128
        .global         _Z7mem_latPjS_PfS0_
        .type           _Z7mem_latPjS_PfS0_,@function
        .size           _Z7mem_latPjS_PfS0_,(.L_x_4 - _Z7mem_latPjS_PfS0_)
        .other          _Z7mem_latPjS_PfS0_,@"STO_CUDA_ENTRY STV_DEFAULT"
_Z7mem_latPjS_PfS0_:
.text._Z7mem_latPjS_PfS0_:
[----:B------:R-:W-:Y:S01]  /*0000*/  LDC R1, c[0x0][0x37c] ;  /* 0x0000df00ff017b82 */ /* 0x000fe20000000800 */
[----:B------:R-:W0:Y:S01]  /*0010*/  S2R R2, SR_TID.X ;  /* 0x0000000000027919 */ /* 0x000e220000002100 */
[----:B------:R-:W1:Y:S06]  /*0020*/  LDCU.64 UR4, c[0x0][0x358] ;  /* 0x00006b00ff0477ac */ /* 0x000e6c0008000a00 */
[----:B------:R-:W-:Y:S01]  /*0030*/  BAR.SYNC.DEFER_BLOCKING 0x0 ;  /* 0x0000000000007b1d */ /* 0x000fe20000010000 */
[----:B------:R-:W-:Y:S02]  /*0040*/  CS2R.32 R0, SR_CLOCKLO ;  /* 0x0000000000007805 */ /* 0x000fe40000005000 */
[----:B0-----:R-:W-:-:S05]  /*0050*/  LOP3.LUT R6, R2, 0x5fffff, RZ, 0x3c, !PT ;  /* 0x005fffff02067812 */ /* 0x001fca00078e3cff */
[----:B------:R-:W0:Y:S01]  /*0060*/  LDC.64 R4, c[0x0][0x390] ;  /* 0x0000e400ff047b82 */ /* 0x000e220000000a00 */
[----:B------:R-:W-:Y:S01]  /*0070*/  IMAD.MOV.U32 R9, RZ, RZ, R2 ;  /* 0x000000ffff097224 */ /* 0x000fe200078e0002 */
[C---:B------:R-:W-:Y:S02]  /*0080*/  LOP3.LUT R3, R6.reuse, 0x60, RZ, 0xc0, !PT ;  /* 0x0000006006037812 */ /* 0x040fe400078ec0ff */
[----:B------:R-:W-:Y:S02]  /*0090*/  LEA.HI R8, R6, 0x1, RZ, 0x1b ;  /* 0x0000000106087811 */ /* 0x000fe400078fd8ff */
[----:B------:R-:W-:Y:S01]  /*00a0*/  ISETP.NE.AND P0, PT, R3, 0x60, PT ;  /* 0x000000600300780c */ /* 0x000fe20003f05270 */
[----:B------:R-:W-:-:S12]  /*00b0*/  IMAD.MOV.U32 R3, RZ, RZ, RZ ;  /* 0x000000ffff037224 */ /* 0x000fd800078e00ff */
[----:B-1----:R-:W-:Y:S05]  /*00c0*/  @!P0 BRA `(.L_x_0) ;  /* 0x0000000000488947 */ /* 0x002fea0003800000 */
[----:B------:R-:W1:Y:S01]  /*00d0*/  LDC.64 R6, c[0x0][0x390] ;  /* 0x0000e400ff067b82 */ /* 0x000e620000000a00 */
[----:B------:R-:W-:Y:S01]  /*00e0*/  LOP3.LUT R8, R8, 0x3, RZ, 0xc0, !PT ;  /* 0x0000000308087812 */ /* 0x000fe200078ec0ff */
[----:B------:R-:W-:Y:S01]  /*00f0*/  IMAD.MOV.U32 R3, RZ, RZ, RZ ;  /* 0x000000ffff037224 */ /* 0x000fe200078e00ff */
[----:B------:R-:W-:-:S03]  /*0100*/  MOV R9, R2 ;  /* 0x0000000200097202 */ /* 0x000fc60000000f00 */
[----:B------:R-:W-:Y:S02]  /*0110*/  IMAD.MOV R8, RZ, RZ, -R8 ;  /* 0x000000ffff087224 */ /* 0x000fe400078e0a08 */
[----:B-1----:R-:W-:-:S03]  /*0120*/  IMAD.WIDE.U32 R6, R2, 0x4, R6 ;  /* 0x0000000402067825 */ /* 0x002fc600078e0006 */
[----:B------:R-:W-:-:S07]  /*0130*/  MOV R10, R6 ;  /* 0x00000006000a7202 */ /* 0x000fce0000000f00 */
.L_x_1:
[----:B------:R-:W-:-:S06]  /*0140*/  MOV R6, R10 ;  /* 0x0000000a00067202 */ /* 0x000fcc0000000f00 */
[----:B------:R1:W2:Y:S01]  /*0150*/  LDG.E.STRONG.SYS R6, desc[UR4][R6.64] ;  /* 0x0000000406067981 */ /* 0x0002a2000c1f5900 */
[----:B------:R-:W-:Y:S01]  /*0160*/  VIADD R8, R8, 0x1 ;  /* 0x0000000108087836 */ /* 0x000fe20000000000 */
[----:B------:R-:W-:Y:S01]  /*0170*/  IADD3 R10, P1, PT, R10, 0x80, RZ ;  /* 0x000000800a0a7810 */ /* 0x000fe20007f3e0ff */
[----:B------:R-:W-:Y:S05]  /*0180*/  WARPSYNC.ALL ;  /* 0x0000000000007948 */ /* 0x000fea0003800000 */
[----:B------:R-:W-:Y:S01]  /*0190*/  BAR.SYNC.DEFER_BLOCKING 0x0 ;  /* 0x0000000000007b1d */ /* 0x000fe20000010000 */
[----:B------:R-:W-:Y:S01]  /*01a0*/  ISETP.NE.AND P0, PT, R8, RZ, PT ;  /* 0x000000ff0800720c */ /* 0x000fe20003f05270 */
[----:B-1----:R-:W-:Y:S01]  /*01b0*/  IMAD.X R7, RZ, RZ, R7, P1 ;  /* 0x000000ffff077224 */ /* 0x002fe200008e0607 */
[----:B------:R-:W-:Y:S01]  /*01c0*/  IADD3 R9, PT, PT, R9, 0x20, RZ ;  /* 0x0000002009097810 */ /* 0x000fe20007ffe0ff */
[----:B--2---:R-:W-:-:S10]  /*01d0*/  FADD R3, R6, R3 ;  /* 0x0000000306037221 */ /* 0x004fd40000000000 */
[----:B------:R-:W-:Y:S05]  /*01e0*/  @P0 BRA `(.L_x_1) ;  /* 0xfffffffc00d40947 */ /* 0x000fea000383ffff */
.L_x_0:
[----:B0-----:R-:W-:-:S04]  /*01f0*/  IMAD.WIDE.U32 R4, R9, 0x4, R4 ;  /* 0x0000000409047825 */ /* 0x001fc800078e0004 */
[----:B------:R-:W-:Y:S01]  /*0200*/  IMAD.MOV.U32 R8, RZ, RZ, R5 ;  /* 0x000000ffff087224 */ /* 0x000fe200078e0005 */
[----:B------:R-:W-:-:S07]  /*0210*/  MOV R7, R4 ;  /* 0x0000000400077202 */ /* 0x000fce0000000f00 */
.L_x_2:
[----:B------:R-:W-:Y:S01]  /*0220*/  MOV R4, R7 ;  /* 0x0000000700047202 */ /* 0x000fe20000000f00 */
[----:B------:R-:W-:Y:S01]  /*0230*/  IMAD.MOV.U32 R5, RZ, RZ, R8 ;  /* 0x000000ffff057224 */ /* 0x000fe200078e0008 */
[----:B------:R-:W-:Y:S05]  /*0240*/  WARPSYNC.ALL ;  /* 0x0000000000007948 */ /* 0x000fea0003800000 */
[----:B------:R-:W2:Y:S01]  /*0250*/  LDG.E.STRONG.SYS R6, desc[UR4][R4.64] ;  /* 0x0000000404067981 */ /* 0x000ea2000c1f5900 */
[----:B------:R-:W-:Y:S06]  /*0260*/  BAR.SYNC.DEFER_BLOCKING 0x0 ;  /* 0x0000000000007b1d */ /* 0x000fec0000010000 */
[----:B------:R-:W3:Y:S02]  /*0270*/  LDG.E.STRONG.SYS R7, desc[UR4][R4.64+0x80] ;  /* 0x0000800404077981 */ /* 0x000ee4000c1f5900 */
[----:B------:R-:W-:Y:S06]  /*0280*/  BAR.SYNC.DEFER_BLOCKING 0x0 ;  /* 0x0000000000007b1d */ /* 0x000fec0000010000 */
[----:B------:R-:W4:Y:S02]  /*0290*/  LDG.E.STRONG.SYS R11, desc[UR4][R4.64+0x100] ;  /* 0x00010004040b7981 */ /* 0x000f24000c1f5900 */
[----:B------:R-:W-:Y:S06]  /*02a0*/  BAR.SYNC.DEFER_BLOCKING 0x0 ;  /* 0x0000000000007b1d */ /* 0x000fec0000010000 */
[----:B------:R-:W5:Y:S02]  /*02b0*/  LDG.E.STRONG.SYS R13, desc[UR4][R4.64+0x180] ;  /* 0x00018004040d7981 */ /* 0x000f64000c1f5900 */
[----:B------:R-:W-:Y:S01]  /*02c0*/  BAR.SYNC.DEFER_BLOCKING 0x0 ;  /* 0x0000000000007b1d */ /* 0x000fe20000010000 */
[----:B------:R-:W-:-:S02]  /*02d0*/  ISETP.GE.U32.AND P0, PT, R9, 0x5fff80, PT ;  /* 0x005fff800900780c */ /* 0x000fc40003f06070 */
[----:B------:R-:W-:Y:S01]  /*02e0*/  IADD3 R9, PT, PT, R9, 0x80, RZ ;  /* 0x0000008009097810 */ /* 0x000fe20007ffe0ff */
[----:B--2---:R-:W-:-:S04]  /*02f0*/  FADD R6, R6, R3 ;  /* 0x0000000306067221 */ /* 0x004fc80000000000 */
[----:B---3--:R-:W-:Y:S01]  /*0300*/  FADD R6, R6, R7 ;  /* 0x0000000706067221 */ /* 0x008fe20000000000 */
[----:B------:R-:W-:-:S04]  /*0310*/  IADD3 R7, P1, PT, R4, 0x200, RZ ;  /* 0x0000020004077810 */ /* 0x000fc80007f3e0ff */
[----:B------:R-:W-:Y:S01]  /*0320*/  IADD3.X R8, PT, PT, RZ, R5, RZ, P1, !PT ;  /* 0x00000005ff087210 */ /* 0x000fe20000ffe4ff */
[----:B----4-:R-:W-:-:S04]  /*0330*/  FADD R6, R6, R11 ;  /* 0x0000000b06067221 */ /* 0x010fc80000000000 */
[----:B-----5:R-:W-:Y:S01]  /*0340*/  FADD R3, R6, R13 ;  /* 0x0000000d06037221 */ /* 0x020fe20000000000 */
[----:B------:R-:W-:Y:S06]  /*0350*/  @!P0 BRA `(.L_x_2) ;  /* 0xfffffffc00b08947 */ /* 0x000fec000383ffff */
[----:B------:R-:W-:Y:S01]  /*0360*/  CS2R.32 R11, SR_CLOCKLO ;  /* 0x00000000000b7805 */ /* 0x000fe20000005000 */
[----:B------:R-:W0:Y:S08]  /*0370*/  LDC.64 R4, c[0x0][0x380] ;  /* 0x0000e000ff047b82 */ /* 0x000e300000000a00 */
[----:B------:R-:W1:Y:S08]  /*0380*/  LDC.64 R6, c[0x0][0x388] ;  /* 0x0000e200ff067b82 */ /* 0x000e700000000a00 */
[----:B------:R-:W2:Y:S01]  /*0390*/  LDC.64 R8, c[0x0][0x398] ;  /* 0x0000e600ff087b82 */ /* 0x000ea20000000a00 */
[----:B0-----:R-:W-:-:S05]  /*03a0*/  IMAD.WIDE.U32 R4, R2, 0x4, R4 ;  /* 0x0000000402047825 */ /* 0x001fca00078e0004 */
[----:B------:R-:W-:Y:S01]  /*03b0*/  STG.E desc[UR4][R4.64], R0 ;  /* 0x0000000004007986 */ /* 0x000fe2000c101904 */
[----:B-1----:R-:W-:-:S05]  /*03c0*/  IMAD.WIDE.U32 R6, R2, 0x4, R6 ;  /* 0x0000000402067825 */ /* 0x002fca00078e0006 */
[----:B------:R-:W-:Y:S01]  /*03d0*/  STG.E desc[UR4][R6.64], R11 ;  /* 0x0000000b06007986 */ /* 0x000fe2000c101904 */
[----:B--2---:R-:W-:-:S05]  /*03e0*/  IMAD.WIDE.U32 R8, R2, 0x4, R8 ;  /* 0x0000000402087825 */ /* 0x004fca00078e0008 */
[----:B------:R-:W-:Y:S01]  /*03f0*/  STG.E desc[UR4][R8.64], R3 ;  /* 0x0000000308007986 */ /* 0x000fe2000c101904 */
[----:B------:R-:W-:Y:S05]  /*0400*/  EXIT ;  /* 0x000000000000794d */ /* 0x000fea0003800000 */
.L_x_3:
[----:B------:R-:W-:-:S00]  /*0410*/  BRA `(.L_x_3) ;  /* 0xfffffffc00fc7947 */ /* 0x000fc0000383ffff */
[----:B------:R-:W-:-:S00]  /*0420*/  NOP ;  /* 0x0000000000007918 */ /* 0x000fc00000000000 */
        /* <DEDUP_REMOVED lines=13> */
.L_x_4:


//--------------------- .nv.shared.reserved.0     --------------------------
	.section	.nv.shared.reserved.0,"aw",@nobits
	.weak		__nv_reservedSMEM_offset_0_alias
	.size		__nv_reservedSMEM_offset_0_alias, 0, 64
	.other		__nv_reservedSMEM_offset_0_alias,@"STO_CUDA_RESERVED_SHARED STV_DEFAULT"
__nv_reservedSMEM_offset_0_alias:
	.zero		0
	.zero		64


//--------------------- .nv.constant0._Z7mem_latPjS_PfS0_ --------------------------
	.section	.nv.constant0._Z7mem_latPjS_PfS0_,"a",@progbits
	.sectionflags	@""
	.align	4
.nv.constant0._Z7mem_latPjS_PfS0_:
	.zero		928


//--------------------- SYMBOLS --------------------------

	.type		.nv.reservedSmem.offset0,@object
	.size		.nv.reservedSmem.offset0,0x4
